//
// Generated by NVIDIA NVVM Compiler
//
// Compiler Build ID: CL-36424714
// Cuda compilation tools, release 13.0, V13.0.88
// Based on NVVM 20.0.0
//

.version 9.0
.target sm_100
.address_size 64

	// .globl	_Z14thread_of_livePP5t_o_lPjPt
.extern .func  (.param .b32 func_retval0) vprintf
(
	.param .b64 vprintf_param_0,
	.param .b64 vprintf_param_1
)
;
.global .align 1 .b8 _ZN34_INTERNAL_6f8c0b68_4_k_cu_NUM_GENS4cuda3std3__45__cpo5beginE[1];
.global .align 1 .b8 _ZN34_INTERNAL_6f8c0b68_4_k_cu_NUM_GENS4cuda3std3__45__cpo3endE[1];
.global .align 1 .b8 _ZN34_INTERNAL_6f8c0b68_4_k_cu_NUM_GENS4cuda3std3__45__cpo6cbeginE[1];
.global .align 1 .b8 _ZN34_INTERNAL_6f8c0b68_4_k_cu_NUM_GENS4cuda3std3__45__cpo4cendE[1];
.global .align 1 .b8 _ZN34_INTERNAL_6f8c0b68_4_k_cu_NUM_GENS4cuda3std3__45__cpo6rbeginE[1];
.global .align 1 .b8 _ZN34_INTERNAL_6f8c0b68_4_k_cu_NUM_GENS4cuda3std3__45__cpo4rendE[1];
.global .align 1 .b8 _ZN34_INTERNAL_6f8c0b68_4_k_cu_NUM_GENS4cuda3std3__45__cpo7crbeginE[1];
.global .align 1 .b8 _ZN34_INTERNAL_6f8c0b68_4_k_cu_NUM_GENS4cuda3std3__45__cpo5crendE[1];
.global .align 1 .b8 _ZN34_INTERNAL_6f8c0b68_4_k_cu_NUM_GENS4cuda3std3__436_GLOBAL__N__6f8c0b68_4_k_cu_NUM_GENS6ignoreE[1];
.global .align 1 .b8 _ZN34_INTERNAL_6f8c0b68_4_k_cu_NUM_GENS4cuda3std3__419piecewise_constructE[1];
.global .align 1 .b8 _ZN34_INTERNAL_6f8c0b68_4_k_cu_NUM_GENS4cuda3std3__48in_placeE[1];
.global .align 1 .b8 _ZN34_INTERNAL_6f8c0b68_4_k_cu_NUM_GENS4cuda3std3__420unreachable_sentinelE[1];
.global .align 1 .b8 _ZN34_INTERNAL_6f8c0b68_4_k_cu_NUM_GENS4cuda3std3__47nulloptE[1];
.global .align 1 .b8 _ZN34_INTERNAL_6f8c0b68_4_k_cu_NUM_GENS4cuda3std3__48unexpectE[1];
.global .align 1 .b8 _ZN34_INTERNAL_6f8c0b68_4_k_cu_NUM_GENS4cuda3std6ranges3__45__cpo4swapE[1];
.global .align 1 .b8 _ZN34_INTERNAL_6f8c0b68_4_k_cu_NUM_GENS4cuda3std6ranges3__45__cpo9iter_moveE[1];
.global .align 1 .b8 _ZN34_INTERNAL_6f8c0b68_4_k_cu_NUM_GENS4cuda3std6ranges3__45__cpo5beginE[1];
.global .align 1 .b8 _ZN34_INTERNAL_6f8c0b68_4_k_cu_NUM_GENS4cuda3std6ranges3__45__cpo3endE[1];
.global .align 1 .b8 _ZN34_INTERNAL_6f8c0b68_4_k_cu_NUM_GENS4cuda3std6ranges3__45__cpo6cbeginE[1];
.global .align 1 .b8 _ZN34_INTERNAL_6f8c0b68_4_k_cu_NUM_GENS4cuda3std6ranges3__45__cpo4cendE[1];
.global .align 1 .b8 _ZN34_INTERNAL_6f8c0b68_4_k_cu_NUM_GENS4cuda3std6ranges3__45__cpo7advanceE[1];
.global .align 1 .b8 _ZN34_INTERNAL_6f8c0b68_4_k_cu_NUM_GENS4cuda3std6ranges3__45__cpo9iter_swapE[1];
.global .align 1 .b8 _ZN34_INTERNAL_6f8c0b68_4_k_cu_NUM_GENS4cuda3std6ranges3__45__cpo4nextE[1];
.global .align 1 .b8 _ZN34_INTERNAL_6f8c0b68_4_k_cu_NUM_GENS4cuda3std6ranges3__45__cpo4prevE[1];
.global .align 1 .b8 _ZN34_INTERNAL_6f8c0b68_4_k_cu_NUM_GENS4cuda3std6ranges3__45__cpo4dataE[1];
.global .align 1 .b8 _ZN34_INTERNAL_6f8c0b68_4_k_cu_NUM_GENS4cuda3std6ranges3__45__cpo5cdataE[1];
.global .align 1 .b8 _ZN34_INTERNAL_6f8c0b68_4_k_cu_NUM_GENS4cuda3std6ranges3__45__cpo4sizeE[1];
.global .align 1 .b8 _ZN34_INTERNAL_6f8c0b68_4_k_cu_NUM_GENS4cuda3std6ranges3__45__cpo5ssizeE[1];
.global .align 1 .b8 _ZN34_INTERNAL_6f8c0b68_4_k_cu_NUM_GENS4cuda3std6ranges3__45__cpo8distanceE[1];
.global .align 1 .b8 _ZN34_INTERNAL_6f8c0b68_4_k_cu_NUM_GENS6thrust24THRUST_300001_SM_1000_NS8cuda_cub3parE[1];
.global .align 1 .b8 _ZN34_INTERNAL_6f8c0b68_4_k_cu_NUM_GENS6thrust24THRUST_300001_SM_1000_NS8cuda_cub10par_nosyncE[1];
.global .align 1 .b8 _ZN34_INTERNAL_6f8c0b68_4_k_cu_NUM_GENS6thrust24THRUST_300001_SM_1000_NS6system6detail10sequential3seqE[1];
.global .align 1 .b8 _ZN34_INTERNAL_6f8c0b68_4_k_cu_NUM_GENS6thrust24THRUST_300001_SM_1000_NS12placeholders2_1E[1];
.global .align 1 .b8 _ZN34_INTERNAL_6f8c0b68_4_k_cu_NUM_GENS6thrust24THRUST_300001_SM_1000_NS12placeholders2_2E[1];
.global .align 1 .b8 _ZN34_INTERNAL_6f8c0b68_4_k_cu_NUM_GENS6thrust24THRUST_300001_SM_1000_NS12placeholders2_3E[1];
.global .align 1 .b8 _ZN34_INTERNAL_6f8c0b68_4_k_cu_NUM_GENS6thrust24THRUST_300001_SM_1000_NS12placeholders2_4E[1];
.global .align 1 .b8 _ZN34_INTERNAL_6f8c0b68_4_k_cu_NUM_GENS6thrust24THRUST_300001_SM_1000_NS12placeholders2_5E[1];
.global .align 1 .b8 _ZN34_INTERNAL_6f8c0b68_4_k_cu_NUM_GENS6thrust24THRUST_300001_SM_1000_NS12placeholders2_6E[1];
.global .align 1 .b8 _ZN34_INTERNAL_6f8c0b68_4_k_cu_NUM_GENS6thrust24THRUST_300001_SM_1000_NS12placeholders2_7E[1];
.global .align 1 .b8 _ZN34_INTERNAL_6f8c0b68_4_k_cu_NUM_GENS6thrust24THRUST_300001_SM_1000_NS12placeholders2_8E[1];
.global .align 1 .b8 _ZN34_INTERNAL_6f8c0b68_4_k_cu_NUM_GENS6thrust24THRUST_300001_SM_1000_NS12placeholders2_9E[1];
.global .align 1 .b8 _ZN34_INTERNAL_6f8c0b68_4_k_cu_NUM_GENS6thrust24THRUST_300001_SM_1000_NS12placeholders3_10E[1];
.global .align 1 .b8 _ZN34_INTERNAL_6f8c0b68_4_k_cu_NUM_GENS6thrust24THRUST_300001_SM_1000_NS3seqE[1];
.global .align 1 .b8 $str[10] = {116, 105, 100, 61, 37, 108, 108, 117, 32};
.global .align 1 .b8 $str$1[8] = {97, 103, 101, 61, 37, 117, 10};

.visible .entry _Z14thread_of_livePP5t_o_lPjPt(
	.param .u64 .ptr .align 1 _Z14thread_of_livePP5t_o_lPjPt_param_0,
	.param .u64 .ptr .align 1 _Z14thread_of_livePP5t_o_lPjPt_param_1,
	.param .u64 .ptr .align 1 _Z14thread_of_livePP5t_o_lPjPt_param_2
)
{
	.local .align 8 .b8 	__local_depot0[8];
	.reg .b64 	%SP;
	.reg .b64 	%SPL;
	.reg .pred 	%p<7>;
	.reg .b16 	%rs<8>;
	.reg .b32 	%r<14>;
	.reg .b64 	%rd<27>;

	mov.u64 	%SPL, __local_depot0;
	cvta.local.u64 	%SP, %SPL;
	ld.param.u64 	%rd6, [_Z14thread_of_livePP5t_o_lPjPt_param_0];
	ld.param.u64 	%rd7, [_Z14thread_of_livePP5t_o_lPjPt_param_1];
	ld.param.u64 	%rd5, [_Z14thread_of_livePP5t_o_lPjPt_param_2];
	cvta.to.global.u64 	%rd1, %rd7;
	cvta.to.global.u64 	%rd8, %rd6;
	add.u64 	%rd9, %SP, 0;
	add.u64 	%rd2, %SPL, 0;
	mov.u32 	%r1, %ctaid.x;
	mov.u32 	%r3, %ntid.x;
	mov.u32 	%r2, %tid.x;
	mad.lo.s32 	%r4, %r1, %r3, %r2;
	cvt.u64.u32 	%rd10, %r4;
	st.local.u64 	[%rd2], %rd10;
	mov.u64 	%rd11, $str;
	cvta.global.u64 	%rd12, %rd11;
	{ // callseq 0, 0
	.param .b64 param0;
	st.param.b64 	[param0], %rd12;
	.param .b64 param1;
	st.param.b64 	[param1], %rd9;
	.param .b32 retval0;
	call.uni (retval0), 
	vprintf, 
	(
	param0, 
	param1
	);
	ld.param.b32 	%r5, [retval0];
	} // callseq 0
	setp.ne.s32 	%p1, %r4, 0;
	mul.wide.u32 	%rd13, %r2, 8;
	add.s64 	%rd3, %rd8, %rd13;
	@%p1 bra 	$L__BB0_2;
	ld.global.u64 	%rd14, [%rd3];
	mul.wide.u32 	%rd15, %r1, 6;
	add.s64 	%rd16, %rd14, %rd15;
	ld.u8 	%r7, [%rd16];
	st.local.u32 	[%rd2], %r7;
	mov.u64 	%rd17, $str$1;
	cvta.global.u64 	%rd18, %rd17;
	{ // callseq 1, 0
	.param .b64 param0;
	st.param.b64 	[param0], %rd18;
	.param .b64 param1;
	st.param.b64 	[param1], %rd9;
	.param .b32 retval0;
	call.uni (retval0), 
	vprintf, 
	(
	param0, 
	param1
	);
	ld.param.b32 	%r8, [retval0];
	} // callseq 1
$L__BB0_2:
	cvta.to.global.u64 	%rd20, %rd5;
	ld.global.u16 	%r10, [%rd20];
	setp.gt.u32 	%p2, %r2, %r10;
	@%p2 bra 	$L__BB0_6;
	ld.global.u32 	%r11, [%rd1];
	setp.gt.u32 	%p3, %r1, %r11;
	@%p3 bra 	$L__BB0_6;
	ld.global.u64 	%rd21, [%rd3];
	mul.wide.u32 	%rd22, %r1, 6;
	add.s64 	%rd23, %rd21, %rd22;
	ld.u8 	%rs1, [%rd23];
	add.s16 	%rs2, %rs1, 1;
	st.u8 	[%rd23], %rs2;
	ld.global.u64 	%rd24, [%rd3];
	add.s64 	%rd4, %rd24, %rd22;
	ld.v2.u8 	{%rs3, %rs4}, [%rd4];
	ld.u8 	%rs5, [%rd4+2];
	min.u16 	%rs6, %rs4, %rs5;
	setp.gt.u16 	%p4, %rs6, %rs3;
	setp.eq.s16 	%p5, %rs3, 255;
	or.pred  	%p6, %p4, %p5;
	@%p6 bra 	$L__BB0_6;
	mov.b16 	%rs7, 255;
	st.u8 	[%rd4], %rs7;
	mul.wide.u32 	%rd25, %r2, 4;
	add.s64 	%rd26, %rd1, %rd25;
	ld.global.u32 	%r12, [%rd26];
	add.s32 	%r13, %r12, -1;
	st.global.u32 	[%rd26], %r13;
$L__BB0_6:
	ret;

}
	// .globl	_ZN3cub18CUB_300001_SM_10006detail11EmptyKernelIvEEvv
.visible .entry _ZN3cub18CUB_300001_SM_10006detail11EmptyKernelIvEEvv()
{


	ret;

}


// ===== COMPILED SASS (sm_100) =====

	.target	sm_100

	.elftype	@"ET_EXEC"


//--------------------- .note.nv.tkinfo           --------------------------
	.section	.note.nv.tkinfo,"",@"SHT_NOTE"
	.sectionflags	@"SHF_NOTE_NV_TKINFO"
	.tkinfo
        /*0018*/ 	.word	0x00000002
        /*0030*/ 	.string	""
        /*0030*/ 	.string	"ptxas"
        /*0030*/ 	.string	"Cuda compilation tools, release 13.0, V13.0.88"
        /*0030*/ 	.string	"Build cuda_13.0.r13.0/compiler.36424714_0"
        /*0030*/ 	.string	"-arch sm_100 -m 64 "



//--------------------- .note.nv.cuinfo           --------------------------
	.section	.note.nv.cuinfo,"",@"SHT_NOTE"
	.sectionflags	@"SHF_NOTE_NV_CUINFO"
        /*0018*/ 	.short	0x0002
        /*001a*/ 	.short	0x0064
        /*001c*/ 	.short	0x0082
	.zero		2


//--------------------- .nv.info                  --------------------------
	.section	.nv.info,"",@"SHT_CUDA_INFO"
	.align	4


	//----- nvinfo : EIATTR_REGCOUNT
	.align		4
        /*0000*/ 	.byte	0x04, 0x2f
        /*0002*/ 	.short	(.L_46 - .L_45)
	.align		4
.L_45:
        /*0004*/ 	.word	index@(_Z14thread_of_livePP5t_o_lPjPt)
        /*0008*/ 	.word	0x0000001c


	//----- nvinfo : EIATTR_FRAME_SIZE
	.align		4
.L_46:
        /*000c*/ 	.byte	0x04, 0x11
        /*000e*/ 	.short	(.L_48 - .L_47)
	.align		4
.L_47:
        /*0010*/ 	.word	index@(_Z14thread_of_livePP5t_o_lPjPt)
        /*0014*/ 	.word	0x00000008


	//----- nvinfo : EIATTR_REGCOUNT
	.align		4
.L_48:
        /*0018*/ 	.byte	0x04, 0x2f
        /*001a*/ 	.short	(.L_50 - .L_49)
	.align		4
.L_49:
        /*001c*/ 	.word	index@(_ZN3cub18CUB_300001_SM_10006detail11EmptyKernelIvEEvv)
        /*0020*/ 	.word	0x00000004


	//----- nvinfo : EIATTR_FRAME_SIZE
	.align		4
.L_50:
        /*0024*/ 	.byte	0x04, 0x11
        /*0026*/ 	.short	(.L_52 - .L_51)
	.align		4
.L_51:
        /*0028*/ 	.word	index@(_ZN3cub18CUB_300001_SM_10006detail11EmptyKernelIvEEvv)
        /*002c*/ 	.word	0x00000000


	//----- nvinfo : EIATTR_MIN_STACK_SIZE
	.align		4
.L_52:
        /*0030*/ 	.byte	0x04, 0x12
        /*0032*/ 	.short	(.L_54 - .L_53)
	.align		4
.L_53:
        /*0034*/ 	.word	index@(_ZN3cub18CUB_300001_SM_10006detail11EmptyKernelIvEEvv)
        /*0038*/ 	.word	0x00000000


	//----- nvinfo : EIATTR_MIN_STACK_SIZE
	.align		4
.L_54:
        /*003c*/ 	.byte	0x04, 0x12
        /*003e*/ 	.short	(.L_56 - .L_55)
	.align		4
.L_55:
        /*0040*/ 	.word	index@(_Z14thread_of_livePP5t_o_lPjPt)
        /*0044*/ 	.word	0x00000008
.L_56:


//--------------------- .nv.compat                --------------------------
	.section	.nv.compat,"",@"SHT_CUDA_COMPAT_INFO"
	.align	4
        /*0000*/ 	.byte	0x02, 0x09, 0x00, 0x00, 0x02, 0x02, 0x01, 0x00, 0x02, 0x05, 0x05, 0x00, 0x03, 0x07, 0x01, 0x01
        /*0010*/ 	.byte	0x02, 0x03, 0x00, 0x00, 0x02, 0x06, 0x01, 0x00, 0x04, 0x0b, 0x08, 0x00, 0x09, 0x00, 0x00, 0x00
        /*0020*/ 	.byte	0x00, 0x00, 0x00, 0x00


//--------------------- .nv.info._ZN3cub18CUB_300001_SM_10006detail11EmptyKernelIvEEvv --------------------------
	.section	.nv.info._ZN3cub18CUB_300001_SM_10006detail11EmptyKernelIvEEvv,"",@"SHT_CUDA_INFO"
	.sectionflags	@""
	.align	4


	//----- nvinfo : EIATTR_CUDA_API_VERSION
	.align		4
        /*0000*/ 	.byte	0x04, 0x37
        /*0002*/ 	.short	(.L_58 - .L_57)
.L_57:
        /*0004*/ 	.word	0x00000082


	//----- nvinfo : EIATTR_SPARSE_MMA_MASK
	.align		4
.L_58:
        /*0008*/ 	.byte	0x03, 0x50
        /*000a*/ 	.short	0x0000


	//----- nvinfo : EIATTR_MAXREG_COUNT
	.align		4
        /*000c*/ 	.byte	0x03, 0x1b
        /*000e*/ 	.short	0x00ff


	//----- nvinfo : EIATTR_MERCURY_ISA_VERSION
	.align		4
        /*0010*/ 	.byte	0x03, 0x5f
        /*0012*/ 	.short	0x0101


	//----- nvinfo : EIATTR_VRC_CTA_INIT_COUNT
	.align		4
        /*0014*/ 	.byte	0x02, 0x4a
	.zero		1
	.zero		1


	//----- nvinfo : EIATTR_EXIT_INSTR_OFFSETS
	.align		4
        /*0018*/ 	.byte	0x04, 0x1c
        /*001a*/ 	.short	(.L_60 - .L_59)


	//   ....[0]....
.L_59:
        /*001c*/ 	.word	0x00000010


	//----- nvinfo : EIATTR_SW_WAR
	.align		4
.L_60:
        /*0020*/ 	.byte	0x04, 0x36
        /*0022*/ 	.short	(.L_62 - .L_61)
.L_61:
        /*0024*/ 	.word	0x00000008
.L_62:


//--------------------- .nv.info._Z14thread_of_livePP5t_o_lPjPt --------------------------
	.section	.nv.info._Z14thread_of_livePP5t_o_lPjPt,"",@"SHT_CUDA_INFO"
	.sectionflags	@""
	.align	4


	//----- nvinfo : EIATTR_CUDA_API_VERSION
	.align		4
        /*0000*/ 	.byte	0x04, 0x37
        /*0002*/ 	.short	(.L_64 - .L_63)
.L_63:
        /*0004*/ 	.word	0x00000082


	//----- nvinfo : EIATTR_KPARAM_INFO
	.align		4
.L_64:
        /*0008*/ 	.byte	0x04, 0x17
        /*000a*/ 	.short	(.L_66 - .L_65)
.L_65:
        /*000c*/ 	.word	0x00000000
        /*0010*/ 	.short	0x0002
        /*0012*/ 	.short	0x0010
        /*0014*/ 	.byte	0x00, 0xf5, 0x21, 0x00


	//----- nvinfo : EIATTR_KPARAM_INFO
	.align		4
.L_66:
        /*0018*/ 	.byte	0x04, 0x17
        /*001a*/ 	.short	(.L_68 - .L_67)
.L_67:
        /*001c*/ 	.word	0x00000000
        /*0020*/ 	.short	0x0001
        /*0022*/ 	.short	0x0008
        /*0024*/ 	.byte	0x00, 0xf5, 0x21, 0x00


	//----- nvinfo : EIATTR_KPARAM_INFO
	.align		4
.L_68:
        /*0028*/ 	.byte	0x04, 0x17
        /*002a*/ 	.short	(.L_70 - .L_69)
.L_69:
        /*002c*/ 	.word	0x00000000
        /*0030*/ 	.short	0x0000
        /*0032*/ 	.short	0x0000
        /*0034*/ 	.byte	0x00, 0xf5, 0x21, 0x00


	//----- nvinfo : EIATTR_SPARSE_MMA_MASK
	.align		4
.L_70:
        /*0038*/ 	.byte	0x03, 0x50
        /*003a*/ 	.short	0x0000


	//----- nvinfo : EIATTR_MAXREG_COUNT
	.align		4
        /*003c*/ 	.byte	0x03, 0x1b
        /*003e*/ 	.short	0x00ff


	//----- nvinfo : EIATTR_EXTERNS
	.align		4
        /*0040*/ 	.byte	0x04, 0x0f
        /*0042*/ 	.short	(.L_72 - .L_71)


	//   ....[0]....
	.align		4
.L_71:
        /*0044*/ 	.word	index@(vprintf)


	//----- nvinfo : EIATTR_MERCURY_ISA_VERSION
	.align		4
.L_72:
        /*0048*/ 	.byte	0x03, 0x5f
        /*004a*/ 	.short	0x0101


	//----- nvinfo : EIATTR_VRC_CTA_INIT_COUNT
	.align		4
        /*004c*/ 	.byte	0x02, 0x4a
	.zero		1
	.zero		1


	//----- nvinfo : EIATTR_SYSCALL_OFFSETS
	.align		4
        /*0050*/ 	.byte	0x04, 0x46
        /*0052*/ 	.short	(.L_74 - .L_73)


	//   ....[0]....
.L_73:
        /*0054*/ 	.word	0x00000140


	//   ....[1]....
        /*0058*/ 	.word	0x00000280


	//----- nvinfo : EIATTR_EXIT_INSTR_OFFSETS
	.align		4
.L_74:
        /*005c*/ 	.byte	0x04, 0x1c
        /*005e*/ 	.short	(.L_76 - .L_75)


	//   ....[0]....
.L_75:
        /*0060*/ 	.word	0x000002f0


	//   ....[1]....
        /*0064*/ 	.word	0x00000350


	//   ....[2]....
        /*0068*/ 	.word	0x000004a0


	//   ....[3]....
        /*006c*/ 	.word	0x00000560


	//----- nvinfo : EIATTR_CRS_STACK_SIZE
	.align		4
.L_76:
        /*0070*/ 	.byte	0x04, 0x1e
        /*0072*/ 	.short	(.L_78 - .L_77)
.L_77:
        /*0074*/ 	.word	0x00000000


	//----- nvinfo : EIATTR_CBANK_PARAM_SIZE
	.align		4
.L_78:
        /*0078*/ 	.byte	0x03, 0x19
        /*007a*/ 	.short	0x0018


	//----- nvinfo : EIATTR_PARAM_CBANK
	.align		4
        /*007c*/ 	.byte	0x04, 0x0a
        /*007e*/ 	.short	(.L_80 - .L_79)
	.align		4
.L_79:
        /*0080*/ 	.word	index@(.nv.constant0._Z14thread_of_livePP5t_o_lPjPt)
        /*0084*/ 	.short	0x0380
        /*0086*/ 	.short	0x0018


	//----- nvinfo : EIATTR_SW_WAR
	.align		4
.L_80:
        /*0088*/ 	.byte	0x04, 0x36
        /*008a*/ 	.short	(.L_82 - .L_81)
.L_81:
        /*008c*/ 	.word	0x00000008
.L_82:


//--------------------- .nv.callgraph             --------------------------
	.section	.nv.callgraph,"",@"SHT_CUDA_CALLGRAPH"
	.align	4
	.sectionentsize	8
	.align		4
        /*0000*/ 	.word	0x00000000
	.align		4
        /*0004*/ 	.word	0xffffffff
	.align		4
        /*0008*/ 	.word	index@(_Z14thread_of_livePP5t_o_lPjPt)
	.align		4
        /*000c*/ 	.word	index@(vprintf)
	.align		4
        /*0010*/ 	.word	0x00000000
	.align		4
        /*0014*/ 	.word	0xfffffffe
	.align		4
        /*0018*/ 	.word	0x00000000
	.align		4
        /*001c*/ 	.word	0xfffffffd
	.align		4
        /*0020*/ 	.word	0x00000000
	.align		4
        /*0024*/ 	.word	0xfffffffc


//--------------------- .nv.constant4             --------------------------
	.section	.nv.constant4,"a",@progbits
	.align	8
	.align		8
.nv.constant4:
        /*0000*/ 	.dword	_ZN34_INTERNAL_6f8c0b68_4_k_cu_NUM_GENS4cuda3std3__45__cpo5beginE
	.align		8
        /*0008*/ 	.dword	_ZN34_INTERNAL_6f8c0b68_4_k_cu_NUM_GENS4cuda3std3__45__cpo3endE
	.align		8
        /*0010*/ 	.dword	_ZN34_INTERNAL_6f8c0b68_4_k_cu_NUM_GENS4cuda3std3__45__cpo6cbeginE
	.align		8
        /*0018*/ 	.dword	_ZN34_INTERNAL_6f8c0b68_4_k_cu_NUM_GENS4cuda3std3__45__cpo4cendE
	.align		8
        /*0020*/ 	.dword	_ZN34_INTERNAL_6f8c0b68_4_k_cu_NUM_GENS4cuda3std3__45__cpo6rbeginE
	.align		8
        /*0028*/ 	.dword	_ZN34_INTERNAL_6f8c0b68_4_k_cu_NUM_GENS4cuda3std3__45__cpo4rendE
	.align		8
        /*0030*/ 	.dword	_ZN34_INTERNAL_6f8c0b68_4_k_cu_NUM_GENS4cuda3std3__45__cpo7crbeginE
	.align		8
        /*0038*/ 	.dword	_ZN34_INTERNAL_6f8c0b68_4_k_cu_NUM_GENS4cuda3std3__45__cpo5crendE
	.align		8
        /*0040*/ 	.dword	_ZN34_INTERNAL_6f8c0b68_4_k_cu_NUM_GENS4cuda3std3__436_GLOBAL__N__6f8c0b68_4_k_cu_NUM_GENS6ignoreE
	.align		8
        /*0048*/ 	.dword	_ZN34_INTERNAL_6f8c0b68_4_k_cu_NUM_GENS4cuda3std3__419piecewise_constructE
	.align		8
        /*0050*/ 	.dword	_ZN34_INTERNAL_6f8c0b68_4_k_cu_NUM_GENS4cuda3std3__48in_placeE
	.align		8
        /*0058*/ 	.dword	_ZN34_INTERNAL_6f8c0b68_4_k_cu_NUM_GENS4cuda3std3__420unreachable_sentinelE
	.align		8
        /*0060*/ 	.dword	_ZN34_INTERNAL_6f8c0b68_4_k_cu_NUM_GENS4cuda3std3__47nulloptE
	.align		8
        /*0068*/ 	.dword	_ZN34_INTERNAL_6f8c0b68_4_k_cu_NUM_GENS4cuda3std3__48unexpectE
	.align		8
        /*0070*/ 	.dword	_ZN34_INTERNAL_6f8c0b68_4_k_cu_NUM_GENS4cuda3std6ranges3__45__cpo4swapE
	.align		8
        /*0078*/ 	.dword	_ZN34_INTERNAL_6f8c0b68_4_k_cu_NUM_GENS4cuda3std6ranges3__45__cpo9iter_moveE
	.align		8
        /*0080*/ 	.dword	_ZN34_INTERNAL_6f8c0b68_4_k_cu_NUM_GENS4cuda3std6ranges3__45__cpo5beginE
	.align		8
        /*0088*/ 	.dword	_ZN34_INTERNAL_6f8c0b68_4_k_cu_NUM_GENS4cuda3std6ranges3__45__cpo3endE
	.align		8
        /*0090*/ 	.dword	_ZN34_INTERNAL_6f8c0b68_4_k_cu_NUM_GENS4cuda3std6ranges3__45__cpo6cbeginE
	.align		8
        /*0098*/ 	.dword	_ZN34_INTERNAL_6f8c0b68_4_k_cu_NUM_GENS4cuda3std6ranges3__45__cpo4cendE
	.align		8
        /*00a0*/ 	.dword	_ZN34_INTERNAL_6f8c0b68_4_k_cu_NUM_GENS4cuda3std6ranges3__45__cpo7advanceE
	.align		8
        /*00a8*/ 	.dword	_ZN34_INTERNAL_6f8c0b68_4_k_cu_NUM_GENS4cuda3std6ranges3__45__cpo9iter_swapE
	.align		8
        /*00b0*/ 	.dword	_ZN34_INTERNAL_6f8c0b68_4_k_cu_NUM_GENS4cuda3std6ranges3__45__cpo4nextE
	.align		8
        /*00b8*/ 	.dword	_ZN34_INTERNAL_6f8c0b68_4_k_cu_NUM_GENS4cuda3std6ranges3__45__cpo4prevE
	.align		8
        /*00c0*/ 	.dword	_ZN34_INTERNAL_6f8c0b68_4_k_cu_NUM_GENS4cuda3std6ranges3__45__cpo4dataE
	.align		8
        /*00c8*/ 	.dword	_ZN34_INTERNAL_6f8c0b68_4_k_cu_NUM_GENS4cuda3std6ranges3__45__cpo5cdataE
	.align		8
        /*00d0*/ 	.dword	_ZN34_INTERNAL_6f8c0b68_4_k_cu_NUM_GENS4cuda3std6ranges3__45__cpo4sizeE
	.align		8
        /*00d8*/ 	.dword	_ZN34_INTERNAL_6f8c0b68_4_k_cu_NUM_GENS4cuda3std6ranges3__45__cpo5ssizeE
	.align		8
        /*00e0*/ 	.dword	_ZN34_INTERNAL_6f8c0b68_4_k_cu_NUM_GENS4cuda3std6ranges3__45__cpo8distanceE
	.align		8
        /*00e8*/ 	.dword	_ZN34_INTERNAL_6f8c0b68_4_k_cu_NUM_GENS6thrust24THRUST_300001_SM_1000_NS8cuda_cub3parE
	.align		8
        /*00f0*/ 	.dword	_ZN34_INTERNAL_6f8c0b68_4_k_cu_NUM_GENS6thrust24THRUST_300001_SM_1000_NS8cuda_cub10par_nosyncE
	.align		8
        /*00f8*/ 	.dword	_ZN34_INTERNAL_6f8c0b68_4_k_cu_NUM_GENS6thrust24THRUST_300001_SM_1000_NS6system6detail10sequential3seqE
	.align		8
        /*0100*/ 	.dword	_ZN34_INTERNAL_6f8c0b68_4_k_cu_NUM_GENS6thrust24THRUST_300001_SM_1000_NS12placeholders2_1E
	.align		8
        /*0108*/ 	.dword	_ZN34_INTERNAL_6f8c0b68_4_k_cu_NUM_GENS6thrust24THRUST_300001_SM_1000_NS12placeholders2_2E
	.align		8
        /*0110*/ 	.dword	_ZN34_INTERNAL_6f8c0b68_4_k_cu_NUM_GENS6thrust24THRUST_300001_SM_1000_NS12placeholders2_3E
	.align		8
        /*0118*/ 	.dword	_ZN34_INTERNAL_6f8c0b68_4_k_cu_NUM_GENS6thrust24THRUST_300001_SM_1000_NS12placeholders2_4E
	.align		8
        /*0120*/ 	.dword	_ZN34_INTERNAL_6f8c0b68_4_k_cu_NUM_GENS6thrust24THRUST_300001_SM_1000_NS12placeholders2_5E
	.align		8
        /*0128*/ 	.dword	_ZN34_INTERNAL_6f8c0b68_4_k_cu_NUM_GENS6thrust24THRUST_300001_SM_1000_NS12placeholders2_6E
	.align		8
        /*0130*/ 	.dword	_ZN34_INTERNAL_6f8c0b68_4_k_cu_NUM_GENS6thrust24THRUST_300001_SM_1000_NS12placeholders2_7E
	.align		8
        /*0138*/ 	.dword	_ZN34_INTERNAL_6f8c0b68_4_k_cu_NUM_GENS6thrust24THRUST_300001_SM_1000_NS12placeholders2_8E
	.align		8
        /*0140*/ 	.dword	_ZN34_INTERNAL_6f8c0b68_4_k_cu_NUM_GENS6thrust24THRUST_300001_SM_1000_NS12placeholders2_9E
	.align		8
        /*0148*/ 	.dword	_ZN34_INTERNAL_6f8c0b68_4_k_cu_NUM_GENS6thrust24THRUST_300001_SM_1000_NS12placeholders3_10E
	.align		8
        /*0150*/ 	.dword	_ZN34_INTERNAL_6f8c0b68_4_k_cu_NUM_GENS6thrust24THRUST_300001_SM_1000_NS3seqE
	.align		8
        /*0158*/ 	.dword	$str
	.align		8
        /*0160*/ 	.dword	$str$1
	.align		8
        /*0168*/ 	.dword	vprintf


//--------------------- .text._ZN3cub18CUB_300001_SM_10006detail11EmptyKernelIvEEvv --------------------------
	.section	.text._ZN3cub18CUB_300001_SM_10006detail11EmptyKernelIvEEvv,"ax",@progbits
	.align	128
        .global         _ZN3cub18CUB_300001_SM_10006detail11EmptyKernelIvEEvv
        .type           _ZN3cub18CUB_300001_SM_10006detail11EmptyKernelIvEEvv,@function
        .size           _ZN3cub18CUB_300001_SM_10006detail11EmptyKernelIvEEvv,(.L_x_5 - _ZN3cub18CUB_300001_SM_10006detail11EmptyKernelIvEEvv)
        .other          _ZN3cub18CUB_300001_SM_10006detail11EmptyKernelIvEEvv,@"STO_CUDA_ENTRY STV_DEFAULT"
_ZN3cub18CUB_300001_SM_10006detail11EmptyKernelIvEEvv:
.text._ZN3cub18CUB_300001_SM_10006detail11EmptyKernelIvEEvv:
[----:B------:R-:W-:Y:S01]  /*0000*/  LDC R1, c[0x0][0x37c] ;  /* 0x0000df00ff017b82 */ /* 0x000fe20000000800 */
[----:B------:R-:W-:Y:S05]  /*0010*/  EXIT ;  /* 0x000000000000794d */ /* 0x000fea0003800000 */
.L_x_0:
[----:B------:R-:W-:-:S00]  /*0020*/  BRA `(.L_x_0) ;  /* 0xfffffffc00fc7947 */ /* 0x000fc0000383ffff */
[----:B------:R-:W-:-:S00]  /*0030*/  NOP ;  /* 0x0000000000007918 */ /* 0x000fc00000000000 */
        /* <DEDUP_REMOVED lines=12> */
.L_x_5:


//--------------------- .text._Z14thread_of_livePP5t_o_lPjPt --------------------------
	.section	.text._Z14thread_of_livePP5t_o_lPjPt,"ax",@progbits
	.align	128
        .global         _Z14thread_of_livePP5t_o_lPjPt
        .type           _Z14thread_of_livePP5t_o_lPjPt,@function
        .size           _Z14thread_of_livePP5t_o_lPjPt,(.L_x_6 - _Z14thread_of_livePP5t_o_lPjPt)
        .other          _Z14thread_of_livePP5t_o_lPjPt,@"STO_CUDA_ENTRY STV_DEFAULT"
_Z14thread_of_livePP5t_o_lPjPt:
.text._Z14thread_of_livePP5t_o_lPjPt:
[----:B------:R-:W0:Y:S01]  /*0000*/  LDC R1, c[0x0][0x37c] ;  /* 0x0000df00ff017b82 */ /* 0x000e220000000800 */
[----:B------:R-:W1:Y:S01]  /*0010*/  S2R R25, SR_CTAID.X ;  /* 0x0000000000197919 */ /* 0x000e620000002500 */
[----:B------:R-:W2:Y:S01]  /*0020*/  LDCU UR5, c[0x0][0x2fc] ;  /* 0x00005f80ff0577ac */ /* 0x000ea20008000800 */
[----:B0-----:R-:W-:Y:S01]  /*0030*/  VIADD R1, R1, 0xfffffff8 ;  /* 0xfffffff801017836 */ /* 0x001fe20000000000 */
[----:B------:R-:W-:Y:S01]  /*0040*/  MOV R23, 0x168 ;  /* 0x0000016800177802 */ /* 0x000fe20000000f00 */
[----:B------:R-:W1:Y:S01]  /*0050*/  S2R R24, SR_TID.X ;  /* 0x0000000000187919 */ /* 0x000e620000002100 */
[----:B------:R-:W1:Y:S01]  /*0060*/  LDCU UR6, c[0x0][0x360] ;  /* 0x00006c00ff0677ac */ /* 0x000e620008000800 */
[----:B------:R-:W-:Y:S01]  /*0070*/  IMAD.MOV.U32 R19, RZ, RZ, RZ ;  /* 0x000000ffff137224 */ /* 0x000fe200078e00ff */
[----:B------:R0:W3:Y:S01]  /*0080*/  LDC.64 R8, c[0x4][R23] ;  /* 0x0100000017087b82 */ /* 0x0000e20000000a00 */
[----:B------:R-:W4:Y:S02]  /*0090*/  LDCU UR4, c[0x0][0x2f8] ;  /* 0x00005f00ff0477ac */ /* 0x000f240008000800 */
[----:B----4-:R-:W-:-:S05]  /*00a0*/  IADD3 R22, P0, PT, R1, UR4, RZ ;  /* 0x0000000401167c10 */ /* 0x010fca000ff1e0ff */
[----:B--2---:R-:W-:Y:S02]  /*00b0*/  IMAD.X R2, RZ, RZ, UR5, P0 ;  /* 0x00000005ff027e24 */ /* 0x004fe400080e06ff */
[----:B------:R-:W-:Y:S02]  /*00c0*/  IMAD.MOV.U32 R6, RZ, RZ, R22 ;  /* 0x000000ffff067224 */ /* 0x000fe400078e0016 */
[----:B-1----:R-:W-:Y:S01]  /*00d0*/  IMAD R18, R25, UR6, R24 ;  /* 0x0000000619127c24 */ /* 0x002fe2000f8e0218 */
[----:B------:R-:W1:Y:S01]  /*00e0*/  LDCU.64 UR6, c[0x4][0x158] ;  /* 0x01002b00ff0677ac */ /* 0x000e620008000a00 */
[----:B------:R-:W-:-:S03]  /*00f0*/  IMAD.MOV.U32 R7, RZ, RZ, R2 ;  /* 0x000000ffff077224 */ /* 0x000fc600078e0002 */
[----:B------:R0:W-:Y:S01]  /*0100*/  STL.64 [R1], R18 ;  /* 0x0000001201007387 */ /* 0x0001e20000100a00 */
[----:B-1----:R-:W-:Y:S02]  /*0110*/  IMAD.U32 R4, RZ, RZ, UR6 ;  /* 0x00000006ff047e24 */ /* 0x002fe4000f8e00ff */
[----:B0--3--:R-:W-:-:S07]  /*0120*/  IMAD.U32 R5, RZ, RZ, UR7 ;  /* 0x00000007ff057e24 */ /* 0x009fce000f8e00ff */
[----:B------:R-:W-:-:S07]  /*0130*/  LEPC R20, `(.L_x_1) ;  /* 0x000000001014794e */ /* 0x000fce0000000000 */
[----:B------:R-:W-:Y:S05]  /*0140*/  CALL.ABS.NOINC R8 ;  /* 0x0000000008007343 */ /* 0x000fea0003c00000 */
.L_x_1:
[----:B------:R-:W0:Y:S01]  /*0150*/  LDC.64 R4, c[0x0][0x380] ;  /* 0x0000e000ff047b82 */ /* 0x000e220000000a00 */
[----:B------:R-:W-:Y:S01]  /*0160*/  ISETP.NE.AND P0, PT, R18, RZ, PT ;  /* 0x000000ff1200720c */ /* 0x000fe20003f05270 */
[----:B------:R-:W-:Y:S06]  /*0170*/  BSSY.RECONVERGENT B6, `(.L_x_2) ;  /* 0x0000012000067945 */ /* 0x000fec0003800200 */
[----:B------:R-:W1:Y:S01]  /*0180*/  LDC.64 R16, c[0x0][0x358] ;  /* 0x0000d600ff107b82 */ /* 0x000e620000000a00 */
[----:B0-----:R-:W-:-:S05]  /*0190*/  IMAD.WIDE.U32 R18, R24, 0x8, R4 ;  /* 0x0000000818127825 */ /* 0x001fca00078e0004 */
[----:B------:R-:W-:Y:S05]  /*01a0*/  @P0 BRA `(.L_x_3) ;  /* 0x0000000000380947 */ /* 0x000fea0003800000 */
[----:B-1----:R-:W-:Y:S02]  /*01b0*/  R2UR UR4, R16 ;  /* 0x00000000100472ca */ /* 0x002fe400000e0000 */
[----:B------:R-:W-:-:S13]  /*01c0*/  R2UR UR5, R17 ;  /* 0x00000000110572ca */ /* 0x000fda00000e0000 */
[----:B------:R-:W2:Y:S02]  /*01d0*/  LDG.E.64 R10, desc[UR4][R18.64] ;  /* 0x00000004120a7981 */ /* 0x000ea4000c1e1b00 */
[----:B--2---:R-:W-:-:S06]  /*01e0*/  IMAD.WIDE.U32 R10, R25, 0x6, R10 ;  /* 0x00000006190a7825 */ /* 0x004fcc00078e000a */
[----:B------:R-:W2:Y:S01]  /*01f0*/  LD.E.U8 R10, desc[UR4][R10.64] ;  /* 0x000000040a0a7980 */ /* 0x000ea2000c101100 */
[----:B------:R0:W1:Y:S01]  /*0200*/  LDC.64 R8, c[0x4][R23] ;  /* 0x0100000017087b82 */ /* 0x0000620000000a00 */
[----:B------:R-:W3:Y:S01]  /*0210*/  LDCU.64 UR4, c[0x4][0x160] ;  /* 0x01002c00ff0477ac */ /* 0x000ee20008000a00 */
[----:B------:R-:W-:Y:S02]  /*0220*/  IMAD.MOV.U32 R6, RZ, RZ, R22 ;  /* 0x000000ffff067224 */ /* 0x000fe400078e0016 */
[----:B------:R-:W-:Y:S02]  /*0230*/  IMAD.MOV.U32 R7, RZ, RZ, R2 ;  /* 0x000000ffff077224 */ /* 0x000fe400078e0002 */
[----:B---3--:R-:W-:Y:S02]  /*0240*/  IMAD.U32 R4, RZ, RZ, UR4 ;  /* 0x00000004ff047e24 */ /* 0x008fe4000f8e00ff */
[----:B------:R-:W-:Y:S01]  /*0250*/  IMAD.U32 R5, RZ, RZ, UR5 ;  /* 0x00000005ff057e24 */ /* 0x000fe2000f8e00ff */
[----:B-12---:R0:W-:Y:S06]  /*0260*/  STL [R1], R10 ;  /* 0x0000000a01007387 */ /* 0x0061ec0000100800 */
[----:B------:R-:W-:-:S07]  /*0270*/  LEPC R20, `(.L_x_3) ;  /* 0x000000001014794e */ /* 0x000fce0000000000 */
[----:B0-----:R-:W-:Y:S05]  /*0280*/  CALL.ABS.NOINC R8 ;  /* 0x0000000008007343 */ /* 0x001fea0003c00000 */
.L_x_3:
[----:B------:R-:W-:Y:S05]  /*0290*/  BSYNC.RECONVERGENT B6 ;  /* 0x0000000000067941 */ /* 0x000fea0003800200 */
.L_x_2:
[----:B------:R-:W0:Y:S01]  /*02a0*/  LDC.64 R2, c[0x0][0x390] ;  /* 0x0000e400ff027b82 */ /* 0x000e220000000a00 */
[----:B-1----:R-:W-:Y:S02]  /*02b0*/  R2UR UR4, R16 ;  /* 0x00000000100472ca */ /* 0x002fe400000e0000 */
[----:B------:R-:W-:-:S13]  /*02c0*/  R2UR UR5, R17 ;  /* 0x00000000110572ca */ /* 0x000fda00000e0000 */
[----:B0-----:R-:W2:Y:S02]  /*02d0*/  LDG.E.U16 R3, desc[UR4][R2.64] ;  /* 0x0000000402037981 */ /* 0x001ea4000c1e1500 */
[----:B--2---:R-:W-:-:S13]  /*02e0*/  ISETP.GT.U32.AND P0, PT, R24, R3, PT ;  /* 0x000000031800720c */ /* 0x004fda0003f04070 */
[----:B------:R-:W-:Y:S05]  /*02f0*/  @P0 EXIT ;  /* 0x000000000000094d */ /* 0x000fea0003800000 */
[----:B------:R-:W0:Y:S01]  /*0300*/  LDC.64 R2, c[0x0][0x388] ;  /* 0x0000e200ff027b82 */ /* 0x000e220000000a00 */
[----:B------:R-:W-:Y:S02]  /*0310*/  R2UR UR4, R16 ;  /* 0x00000000100472ca */ /* 0x000fe400000e0000 */
[----:B------:R-:W-:-:S13]  /*0320*/  R2UR UR5, R17 ;  /* 0x00000000110572ca */ /* 0x000fda00000e0000 */
[----:B0-----:R-:W2:Y:S02]  /*0330*/  LDG.E R2, desc[UR4][R2.64] ;  /* 0x0000000402027981 */ /* 0x001ea4000c1e1900 */
[----:B--2---:R-:W-:-:S13]  /*0340*/  ISETP.GT.U32.AND P0, PT, R25, R2, PT ;  /* 0x000000021900720c */ /* 0x004fda0003f04070 */
[----:B------:R-:W-:Y:S05]  /*0350*/  @P0 EXIT ;  /* 0x000000000000094d */ /* 0x000fea0003800000 */
[----:B------:R-:W-:Y:S02]  /*0360*/  R2UR UR4, R16 ;  /* 0x00000000100472ca */ /* 0x000fe400000e0000 */
[----:B------:R-:W-:-:S13]  /*0370*/  R2UR UR5, R17 ;  /* 0x00000000110572ca */ /* 0x000fda00000e0000 */
[----:B------:R-:W2:Y:S01]  /*0380*/  LDG.E.64 R2, desc[UR4][R18.64] ;  /* 0x0000000412027981 */ /* 0x000ea2000c1e1b00 */
[----:B------:R-:W-:Y:S01]  /*0390*/  R2UR UR6, R16 ;  /* 0x00000000100672ca */ /* 0x000fe200000e0000 */
[----:B--2---:R-:W-:-:S05]  /*03a0*/  IMAD.WIDE.U32 R4, R25, 0x6, R2 ;  /* 0x0000000619047825 */ /* 0x004fca00078e0002 */
[----:B------:R-:W2:Y:S01]  /*03b0*/  LD.E.U8 R0, desc[UR4][R4.64] ;  /* 0x0000000404007980 */ /* 0x000ea2000c101100 */
[----:B------:R-:W-:Y:S01]  /*03c0*/  R2UR UR7, R17 ;  /* 0x00000000110772ca */ /* 0x000fe200000e0000 */
[----:B--2---:R-:W-:-:S05]  /*03d0*/  VIADD R7, R0, 0x1 ;  /* 0x0000000100077836 */ /* 0x004fca0000000000 */
[----:B------:R0:W-:Y:S07]  /*03e0*/  ST.E.U8 desc[UR4][R4.64], R7 ;  /* 0x0000000704007985 */ /* 0x0001ee000c101104 */
[----:B------:R-:W2:Y:S02]  /*03f0*/  LDG.E.64 R2, desc[UR6][R18.64] ;  /* 0x0000000612027981 */ /* 0x000ea4000c1e1b00 */
[----:B--2---:R-:W-:-:S05]  /*0400*/  IMAD.WIDE.U32 R2, R25, 0x6, R2 ;  /* 0x0000000619027825 */ /* 0x004fca00078e0002 */
[----:B------:R-:W2:Y:S04]  /*0410*/  LD.E.U16 R8, desc[UR4][R2.64] ;  /* 0x0000000402087980 */ /* 0x000ea8000c101500 */
[----:B------:R-:W3:Y:S01]  /*0420*/  LD.E.U8 R6, desc[UR6][R2.64+0x2] ;  /* 0x0000020602067980 */ /* 0x000ee2000c101100 */
[C---:B--2---:R-:W-:Y:S02]  /*0430*/  PRMT R0, R8.reuse, 0x7771, RZ ;  /* 0x0000777108007816 */ /* 0x044fe400000000ff */
[----:B------:R-:W-:Y:S02]  /*0440*/  LOP3.LUT R9, R8, 0xff, RZ, 0xc0, !PT ;  /* 0x000000ff08097812 */ /* 0x000fe400078ec0ff */
[----:B---3--:R-:W-:Y:S02]  /*0450*/  VIMNMX.U16x2 R6, PT, PT, R0, R6, PT ;  /* 0x0000000600067248 */ /* 0x008fe40003fe0200 */
[----:B------:R-:W-:-:S02]  /*0460*/  PRMT R0, R8, 0x7770, RZ ;  /* 0x0000777008007816 */ /* 0x000fc400000000ff */
[----:B------:R-:W-:Y:S02]  /*0470*/  ISETP.NE.AND P0, PT, R9, 0xff, PT ;  /* 0x000000ff0900780c */ /* 0x000fe40003f05270 */
[----:B0-----:R-:W-:-:S04]  /*0480*/  LOP3.LUT R5, R6, 0xffff, RZ, 0xc0, !PT ;  /* 0x0000ffff06057812 */ /* 0x001fc800078ec0ff */
[----:B------:R-:W-:-:S13]  /*0490*/  ISETP.GT.U32.OR P0, PT, R5, R0, !P0 ;  /* 0x000000000500720c */ /* 0x000fda0004704470 */
[----:B------:R-:W-:Y:S05]  /*04a0*/  @P0 EXIT ;  /* 0x000000000000094d */ /* 0x000fea0003800000 */
[----:B------:R-:W0:Y:S01]  /*04b0*/  LDC.64 R4, c[0x0][0x388] ;  /* 0x0000e200ff047b82 */ /* 0x000e220000000a00 */
[C---:B------:R-:W-:Y:S01]  /*04c0*/  R2UR UR4, R16.reuse ;  /* 0x00000000100472ca */ /* 0x040fe200000e0000 */
[----:B------:R-:W-:Y:S01]  /*04d0*/  IMAD.MOV.U32 R6, RZ, RZ, 0xff ;  /* 0x000000ffff067424 */ /* 0x000fe200078e00ff */
[C---:B------:R-:W-:Y:S02]  /*04e0*/  R2UR UR5, R17.reuse ;  /* 0x00000000110572ca */ /* 0x040fe400000e0000 */
[----:B------:R-:W-:Y:S02]  /*04f0*/  R2UR UR6, R16 ;  /* 0x00000000100672ca */ /* 0x000fe400000e0000 */
[----:B------:R-:W-:-:S09]  /*0500*/  R2UR UR7, R17 ;  /* 0x00000000110772ca */ /* 0x000fd200000e0000 */
[----:B------:R-:W-:Y:S01]  /*0510*/  ST.E.U8 desc[UR4][R2.64], R6 ;  /* 0x0000000602007985 */ /* 0x000fe2000c101104 */
[----:B0-----:R-:W-:-:S05]  /*0520*/  IMAD.WIDE.U32 R24, R24, 0x4, R4 ;  /* 0x0000000418187825 */ /* 0x001fca00078e0004 */
[----:B------:R-:W2:Y:S02]  /*0530*/  LDG.E R0, desc[UR6][R24.64] ;  /* 0x0000000618007981 */ /* 0x000ea4000c1e1900 */
[----:B--2---:R-:W-:-:S05]  /*0540*/  VIADD R5, R0, 0xffffffff ;  /* 0xffffffff00057836 */ /* 0x004fca0000000000 */
[----:B------:R-:W-:Y:S01]  /*0550*/  STG.E desc[UR4][R24.64], R5 ;  /* 0x0000000518007986 */ /* 0x000fe2000c101904 */
[----:B------:R-:W-:Y:S05]  /*0560*/  EXIT ;  /* 0x000000000000794d */ /* 0x000fea0003800000 */
.L_x_4:
        /* <DEDUP_REMOVED lines=9> */
.L_x_6:


//--------------------- .nv.global.init           --------------------------
	.section	.nv.global.init,"aw",@progbits
.nv.global.init:
	.type		$str$1,@object
	.size		$str$1,($str - $str$1)
$str$1:
        /*0000*/ 	.byte	0x61, 0x67, 0x65, 0x3d, 0x25, 0x75, 0x0a, 0x00
	.type		$str,@object
	.size		$str,(.L_43 - $str)
$str:
        /*0008*/ 	.byte	0x74, 0x69, 0x64, 0x3d, 0x25, 0x6c, 0x6c, 0x75, 0x20, 0x00
.L_43:


//--------------------- .nv.shared.reserved.0     --------------------------
	.section	.nv.shared.reserved.0,"aw",@nobits
	.weak		__nv_reservedSMEM_offset_0_alias
	.size		__nv_reservedSMEM_offset_0_alias, 0, 64
	.other		__nv_reservedSMEM_offset_0_alias,@"STO_CUDA_RESERVED_SHARED STV_DEFAULT"
__nv_reservedSMEM_offset_0_alias:
	.zero		0
	.zero		64


//--------------------- .nv.global                --------------------------
	.section	.nv.global,"aw",@nobits
.nv.global:
	.type		_ZN34_INTERNAL_6f8c0b68_4_k_cu_NUM_GENS6thrust24THRUST_300001_SM_1000_NS3seqE,@object
	.size		_ZN34_INTERNAL_6f8c0b68_4_k_cu_NUM_GENS6thrust24THRUST_300001_SM_1000_NS3seqE,(_ZN34_INTERNAL_6f8c0b68_4_k_cu_NUM_GENS4cuda3std3__48in_placeE - _ZN34_INTERNAL_6f8c0b68_4_k_cu_NUM_GENS6thrust24THRUST_300001_SM_1000_NS3seqE)
_ZN34_INTERNAL_6f8c0b68_4_k_cu_NUM_GENS6thrust24THRUST_300001_SM_1000_NS3seqE:
	.zero		1
	.type		_ZN34_INTERNAL_6f8c0b68_4_k_cu_NUM_GENS4cuda3std3__48in_placeE,@object
	.size		_ZN34_INTERNAL_6f8c0b68_4_k_cu_NUM_GENS4cuda3std3__48in_placeE,(_ZN34_INTERNAL_6f8c0b68_4_k_cu_NUM_GENS4cuda3std6ranges3__45__cpo4sizeE - _ZN34_INTERNAL_6f8c0b68_4_k_cu_NUM_GENS4cuda3std3__48in_placeE)
_ZN34_INTERNAL_6f8c0b68_4_k_cu_NUM_GENS4cuda3std3__48in_placeE:
	.zero		1
	.type		_ZN34_INTERNAL_6f8c0b68_4_k_cu_NUM_GENS4cuda3std6ranges3__45__cpo4sizeE,@object
	.size		_ZN34_INTERNAL_6f8c0b68_4_k_cu_NUM_GENS4cuda3std6ranges3__45__cpo4sizeE,(_ZN34_INTERNAL_6f8c0b68_4_k_cu_NUM_GENS6thrust24THRUST_300001_SM_1000_NS12placeholders2_3E - _ZN34_INTERNAL_6f8c0b68_4_k_cu_NUM_GENS4cuda3std6ranges3__45__cpo4sizeE)
_ZN34_INTERNAL_6f8c0b68_4_k_cu_NUM_GENS4cuda3std6ranges3__45__cpo4sizeE:
	.zero		1
	.type		_ZN34_INTERNAL_6f8c0b68_4_k_cu_NUM_GENS6thrust24THRUST_300001_SM_1000_NS12placeholders2_3E,@object
	.size		_ZN34_INTERNAL_6f8c0b68_4_k_cu_NUM_GENS6thrust24THRUST_300001_SM_1000_NS12placeholders2_3E,(_ZN34_INTERNAL_6f8c0b68_4_k_cu_NUM_GENS4cuda3std3__45__cpo6cbeginE - _ZN34_INTERNAL_6f8c0b68_4_k_cu_NUM_GENS6thrust24THRUST_300001_SM_1000_NS12placeholders2_3E)
_ZN34_INTERNAL_6f8c0b68_4_k_cu_NUM_GENS6thrust24THRUST_300001_SM_1000_NS12placeholders2_3E:
	.zero		1
	.type		_ZN34_INTERNAL_6f8c0b68_4_k_cu_NUM_GENS4cuda3std3__45__cpo6cbeginE,@object
	.size		_ZN34_INTERNAL_6f8c0b68_4_k_cu_NUM_GENS4cuda3std3__45__cpo6cbeginE,(_ZN34_INTERNAL_6f8c0b68_4_k_cu_NUM_GENS4cuda3std6ranges3__45__cpo6cbeginE - _ZN34_INTERNAL_6f8c0b68_4_k_cu_NUM_GENS4cuda3std3__45__cpo6cbeginE)
_ZN34_INTERNAL_6f8c0b68_4_k_cu_NUM_GENS4cuda3std3__45__cpo6cbeginE:
	.zero		1
	.type		_ZN34_INTERNAL_6f8c0b68_4_k_cu_NUM_GENS4cuda3std6ranges3__45__cpo6cbeginE,@object
	.size		_ZN34_INTERNAL_6f8c0b68_4_k_cu_NUM_GENS4cuda3std6ranges3__45__cpo6cbeginE,(_ZN34_INTERNAL_6f8c0b68_4_k_cu_NUM_GENS6thrust24THRUST_300001_SM_1000_NS12placeholders2_7E - _ZN34_INTERNAL_6f8c0b68_4_k_cu_NUM_GENS4cuda3std6ranges3__45__cpo6cbeginE)
_ZN34_INTERNAL_6f8c0b68_4_k_cu_NUM_GENS4cuda3std6ranges3__45__cpo6cbeginE:
	.zero		1
	.type		_ZN34_INTERNAL_6f8c0b68_4_k_cu_NUM_GENS6thrust24THRUST_300001_SM_1000_NS12placeholders2_7E,@object
	.size		_ZN34_INTERNAL_6f8c0b68_4_k_cu_NUM_GENS6thrust24THRUST_300001_SM_1000_NS12placeholders2_7E,(_ZN34_INTERNAL_6f8c0b68_4_k_cu_NUM_GENS4cuda3std3__45__cpo7crbeginE - _ZN34_INTERNAL_6f8c0b68_4_k_cu_NUM_GENS6thrust24THRUST_300001_SM_1000_NS12placeholders2_7E)
_ZN34_INTERNAL_6f8c0b68_4_k_cu_NUM_GENS6thrust24THRUST_300001_SM_1000_NS12placeholders2_7E:
	.zero		1
	.type		_ZN34_INTERNAL_6f8c0b68_4_k_cu_NUM_GENS4cuda3std3__45__cpo7crbeginE,@object
	.size		_ZN34_INTERNAL_6f8c0b68_4_k_cu_NUM_GENS4cuda3std3__45__cpo7crbeginE,(_ZN34_INTERNAL_6f8c0b68_4_k_cu_NUM_GENS4cuda3std6ranges3__45__cpo4nextE - _ZN34_INTERNAL_6f8c0b68_4_k_cu_NUM_GENS4cuda3std3__45__cpo7crbeginE)
_ZN34_INTERNAL_6f8c0b68_4_k_cu_NUM_GENS4cuda3std3__45__cpo7crbeginE:
	.zero		1
	.type		_ZN34_INTERNAL_6f8c0b68_4_k_cu_NUM_GENS4cuda3std6ranges3__45__cpo4nextE,@object
	.size		_ZN34_INTERNAL_6f8c0b68_4_k_cu_NUM_GENS4cuda3std6ranges3__45__cpo4nextE,(_ZN34_INTERNAL_6f8c0b68_4_k_cu_NUM_GENS4cuda3std6ranges3__45__cpo4swapE - _ZN34_INTERNAL_6f8c0b68_4_k_cu_NUM_GENS4cuda3std6ranges3__45__cpo4nextE)
_ZN34_INTERNAL_6f8c0b68_4_k_cu_NUM_GENS4cuda3std6ranges3__45__cpo4nextE:
	.zero		1
	.type		_ZN34_INTERNAL_6f8c0b68_4_k_cu_NUM_GENS4cuda3std6ranges3__45__cpo4swapE,@object
	.size		_ZN34_INTERNAL_6f8c0b68_4_k_cu_NUM_GENS4cuda3std6ranges3__45__cpo4swapE,(_ZN34_INTERNAL_6f8c0b68_4_k_cu_NUM_GENS6thrust24THRUST_300001_SM_1000_NS8cuda_cub10par_nosyncE - _ZN34_INTERNAL_6f8c0b68_4_k_cu_NUM_GENS4cuda3std6ranges3__45__cpo4swapE)
_ZN34_INTERNAL_6f8c0b68_4_k_cu_NUM_GENS4cuda3std6ranges3__45__cpo4swapE:
	.zero		1
	.type		_ZN34_INTERNAL_6f8c0b68_4_k_cu_NUM_GENS6thrust24THRUST_300001_SM_1000_NS8cuda_cub10par_nosyncE,@object
	.size		_ZN34_INTERNAL_6f8c0b68_4_k_cu_NUM_GENS6thrust24THRUST_300001_SM_1000_NS8cuda_cub10par_nosyncE,(_ZN34_INTERNAL_6f8c0b68_4_k_cu_NUM_GENS6thrust24THRUST_300001_SM_1000_NS12placeholders2_9E - _ZN34_INTERNAL_6f8c0b68_4_k_cu_NUM_GENS6thrust24THRUST_300001_SM_1000_NS8cuda_cub10par_nosyncE)
_ZN34_INTERNAL_6f8c0b68_4_k_cu_NUM_GENS6thrust24THRUST_300001_SM_1000_NS8cuda_cub10par_nosyncE:
	.zero		1
	.type		_ZN34_INTERNAL_6f8c0b68_4_k_cu_NUM_GENS6thrust24THRUST_300001_SM_1000_NS12placeholders2_9E,@object
	.size		_ZN34_INTERNAL_6f8c0b68_4_k_cu_NUM_GENS6thrust24THRUST_300001_SM_1000_NS12placeholders2_9E,(_ZN34_INTERNAL_6f8c0b68_4_k_cu_NUM_GENS4cuda3std3__436_GLOBAL__N__6f8c0b68_4_k_cu_NUM_GENS6ignoreE - _ZN34_INTERNAL_6f8c0b68_4_k_cu_NUM_GENS6thrust24THRUST_300001_SM_1000_NS12placeholders2_9E)
_ZN34_INTERNAL_6f8c0b68_4_k_cu_NUM_GENS6thrust24THRUST_300001_SM_1000_NS12placeholders2_9E:
	.zero		1
	.type		_ZN34_INTERNAL_6f8c0b68_4_k_cu_NUM_GENS4cuda3std3__436_GLOBAL__N__6f8c0b68_4_k_cu_NUM_GENS6ignoreE,@object
	.size		_ZN34_INTERNAL_6f8c0b68_4_k_cu_NUM_GENS4cuda3std3__436_GLOBAL__N__6f8c0b68_4_k_cu_NUM_GENS6ignoreE,(_ZN34_INTERNAL_6f8c0b68_4_k_cu_NUM_GENS4cuda3std6ranges3__45__cpo4dataE - _ZN34_INTERNAL_6f8c0b68_4_k_cu_NUM_GENS4cuda3std3__436_GLOBAL__N__6f8c0b68_4_k_cu_NUM_GENS6ignoreE)
_ZN34_INTERNAL_6f8c0b68_4_k_cu_NUM_GENS4cuda3std3__436_GLOBAL__N__6f8c0b68_4_k_cu_NUM_GENS6ignoreE:
	.zero		1
	.type		_ZN34_INTERNAL_6f8c0b68_4_k_cu_NUM_GENS4cuda3std6ranges3__45__cpo4dataE,@object
	.size		_ZN34_INTERNAL_6f8c0b68_4_k_cu_NUM_GENS4cuda3std6ranges3__45__cpo4dataE,(_ZN34_INTERNAL_6f8c0b68_4_k_cu_NUM_GENS6thrust24THRUST_300001_SM_1000_NS12placeholders2_1E - _ZN34_INTERNAL_6f8c0b68_4_k_cu_NUM_GENS4cuda3std6ranges3__45__cpo4dataE)
_ZN34_INTERNAL_6f8c0b68_4_k_cu_NUM_GENS4cuda3std6ranges3__45__cpo4dataE:
	.zero		1
	.type		_ZN34_INTERNAL_6f8c0b68_4_k_cu_NUM_GENS6thrust24THRUST_300001_SM_1000_NS12placeholders2_1E,@object
	.size		_ZN34_INTERNAL_6f8c0b68_4_k_cu_NUM_GENS6thrust24THRUST_300001_SM_1000_NS12placeholders2_1E,(_ZN34_INTERNAL_6f8c0b68_4_k_cu_NUM_GENS4cuda3std3__45__cpo5beginE - _ZN34_INTERNAL_6f8c0b68_4_k_cu_NUM_GENS6thrust24THRUST_300001_SM_1000_NS12placeholders2_1E)
_ZN34_INTERNAL_6f8c0b68_4_k_cu_NUM_GENS6thrust24THRUST_300001_SM_1000_NS12placeholders2_1E:
	.zero		1
	.type		_ZN34_INTERNAL_6f8c0b68_4_k_cu_NUM_GENS4cuda3std3__45__cpo5beginE,@object
	.size		_ZN34_INTERNAL_6f8c0b68_4_k_cu_NUM_GENS4cuda3std3__45__cpo5beginE,(_ZN34_INTERNAL_6f8c0b68_4_k_cu_NUM_GENS4cuda3std6ranges3__45__cpo5beginE - _ZN34_INTERNAL_6f8c0b68_4_k_cu_NUM_GENS4cuda3std3__45__cpo5beginE)
_ZN34_INTERNAL_6f8c0b68_4_k_cu_NUM_GENS4cuda3std3__45__cpo5beginE:
	.zero		1
	.type		_ZN34_INTERNAL_6f8c0b68_4_k_cu_NUM_GENS4cuda3std6ranges3__45__cpo5beginE,@object
	.size		_ZN34_INTERNAL_6f8c0b68_4_k_cu_NUM_GENS4cuda3std6ranges3__45__cpo5beginE,(_ZN34_INTERNAL_6f8c0b68_4_k_cu_NUM_GENS6thrust24THRUST_300001_SM_1000_NS12placeholders2_5E - _ZN34_INTERNAL_6f8c0b68_4_k_cu_NUM_GENS4cuda3std6ranges3__45__cpo5beginE)
_ZN34_INTERNAL_6f8c0b68_4_k_cu_NUM_GENS4cuda3std6ranges3__45__cpo5beginE:
	.zero		1
	.type		_ZN34_INTERNAL_6f8c0b68_4_k_cu_NUM_GENS6thrust24THRUST_300001_SM_1000_NS12placeholders2_5E,@object
	.size		_ZN34_INTERNAL_6f8c0b68_4_k_cu_NUM_GENS6thrust24THRUST_300001_SM_1000_NS12placeholders2_5E,(_ZN34_INTERNAL_6f8c0b68_4_k_cu_NUM_GENS4cuda3std3__45__cpo6rbeginE - _ZN34_INTERNAL_6f8c0b68_4_k_cu_NUM_GENS6thrust24THRUST_300001_SM_1000_NS12placeholders2_5E)
_ZN34_INTERNAL_6f8c0b68_4_k_cu_NUM_GENS6thrust24THRUST_300001_SM_1000_NS12placeholders2_5E:
	.zero		1
	.type		_ZN34_INTERNAL_6f8c0b68_4_k_cu_NUM_GENS4cuda3std3__45__cpo6rbeginE,@object
	.size		_ZN34_INTERNAL_6f8c0b68_4_k_cu_NUM_GENS4cuda3std3__45__cpo6rbeginE,(_ZN34_INTERNAL_6f8c0b68_4_k_cu_NUM_GENS4cuda3std6ranges3__45__cpo7advanceE - _ZN34_INTERNAL_6f8c0b68_4_k_cu_NUM_GENS4cuda3std3__45__cpo6rbeginE)
_ZN34_INTERNAL_6f8c0b68_4_k_cu_NUM_GENS4cuda3std3__45__cpo6rbeginE:
	.zero		1
	.type		_ZN34_INTERNAL_6f8c0b68_4_k_cu_NUM_GENS4cuda3std6ranges3__45__cpo7advanceE,@object
	.size		_ZN34_INTERNAL_6f8c0b68_4_k_cu_NUM_GENS4cuda3std6ranges3__45__cpo7advanceE,(_ZN34_INTERNAL_6f8c0b68_4_k_cu_NUM_GENS4cuda3std3__47nulloptE - _ZN34_INTERNAL_6f8c0b68_4_k_cu_NUM_GENS4cuda3std6ranges3__45__cpo7advanceE)
_ZN34_INTERNAL_6f8c0b68_4_k_cu_NUM_GENS4cuda3std6ranges3__45__cpo7advanceE:
	.zero		1
	.type		_ZN34_INTERNAL_6f8c0b68_4_k_cu_NUM_GENS4cuda3std3__47nulloptE,@object
	.size		_ZN34_INTERNAL_6f8c0b68_4_k_cu_NUM_GENS4cuda3std3__47nulloptE,(_ZN34_INTERNAL_6f8c0b68_4_k_cu_NUM_GENS4cuda3std6ranges3__45__cpo8distanceE - _ZN34_INTERNAL_6f8c0b68_4_k_cu_NUM_GENS4cuda3std3__47nulloptE)
_ZN34_INTERNAL_6f8c0b68_4_k_cu_NUM_GENS4cuda3std3__47nulloptE:
	.zero		1
	.type		_ZN34_INTERNAL_6f8c0b68_4_k_cu_NUM_GENS4cuda3std6ranges3__45__cpo8distanceE,@object
	.size		_ZN34_INTERNAL_6f8c0b68_4_k_cu_NUM_GENS4cuda3std6ranges3__45__cpo8distanceE,(_ZN34_INTERNAL_6f8c0b68_4_k_cu_NUM_GENS6thrust24THRUST_300001_SM_1000_NS12placeholders3_10E - _ZN34_INTERNAL_6f8c0b68_4_k_cu_NUM_GENS4cuda3std6ranges3__45__cpo8distanceE)
_ZN34_INTERNAL_6f8c0b68_4_k_cu_NUM_GENS4cuda3std6ranges3__45__cpo8distanceE:
	.zero		1
	.type		_ZN34_INTERNAL_6f8c0b68_4_k_cu_NUM_GENS6thrust24THRUST_300001_SM_1000_NS12placeholders3_10E,@object
	.size		_ZN34_INTERNAL_6f8c0b68_4_k_cu_NUM_GENS6thrust24THRUST_300001_SM_1000_NS12placeholders3_10E,(_ZN34_INTERNAL_6f8c0b68_4_k_cu_NUM_GENS4cuda3std3__419piecewise_constructE - _ZN34_INTERNAL_6f8c0b68_4_k_cu_NUM_GENS6thrust24THRUST_300001_SM_1000_NS12placeholders3_10E)
_ZN34_INTERNAL_6f8c0b68_4_k_cu_NUM_GENS6thrust24THRUST_300001_SM_1000_NS12placeholders3_10E:
	.zero		1
	.type		_ZN34_INTERNAL_6f8c0b68_4_k_cu_NUM_GENS4cuda3std3__419piecewise_constructE,@object
	.size		_ZN34_INTERNAL_6f8c0b68_4_k_cu_NUM_GENS4cuda3std3__419piecewise_constructE,(_ZN34_INTERNAL_6f8c0b68_4_k_cu_NUM_GENS4cuda3std6ranges3__45__cpo5cdataE - _ZN34_INTERNAL_6f8c0b68_4_k_cu_NUM_GENS4cuda3std3__419piecewise_constructE)
_ZN34_INTERNAL_6f8c0b68_4_k_cu_NUM_GENS4cuda3std3__419piecewise_constructE:
	.zero		1
	.type		_ZN34_INTERNAL_6f8c0b68_4_k_cu_NUM_GENS4cuda3std6ranges3__45__cpo5cdataE,@object
	.size		_ZN34_INTERNAL_6f8c0b68_4_k_cu_NUM_GENS4cuda3std6ranges3__45__cpo5cdataE,(_ZN34_INTERNAL_6f8c0b68_4_k_cu_NUM_GENS6thrust24THRUST_300001_SM_1000_NS12placeholders2_2E - _ZN34_INTERNAL_6f8c0b68_4_k_cu_NUM_GENS4cuda3std6ranges3__45__cpo5cdataE)
_ZN34_INTERNAL_6f8c0b68_4_k_cu_NUM_GENS4cuda3std6ranges3__45__cpo5cdataE:
	.zero		1
	.type		_ZN34_INTERNAL_6f8c0b68_4_k_cu_NUM_GENS6thrust24THRUST_300001_SM_1000_NS12placeholders2_2E,@object
	.size		_ZN34_INTERNAL_6f8c0b68_4_k_cu_NUM_GENS6thrust24THRUST_300001_SM_1000_NS12placeholders2_2E,(_ZN34_INTERNAL_6f8c0b68_4_k_cu_NUM_GENS4cuda3std3__45__cpo3endE - _ZN34_INTERNAL_6f8c0b68_4_k_cu_NUM_GENS6thrust24THRUST_300001_SM_1000_NS12placeholders2_2E)
_ZN34_INTERNAL_6f8c0b68_4_k_cu_NUM_GENS6thrust24THRUST_300001_SM_1000_NS12placeholders2_2E:
	.zero		1
	.type		_ZN34_INTERNAL_6f8c0b68_4_k_cu_NUM_GENS4cuda3std3__45__cpo3endE,@object
	.size		_ZN34_INTERNAL_6f8c0b68_4_k_cu_NUM_GENS4cuda3std3__45__cpo3endE,(_ZN34_INTERNAL_6f8c0b68_4_k_cu_NUM_GENS4cuda3std6ranges3__45__cpo3endE - _ZN34_INTERNAL_6f8c0b68_4_k_cu_NUM_GENS4cuda3std3__45__cpo3endE)
_ZN34_INTERNAL_6f8c0b68_4_k_cu_NUM_GENS4cuda3std3__45__cpo3endE:
	.zero		1
	.type		_ZN34_INTERNAL_6f8c0b68_4_k_cu_NUM_GENS4cuda3std6ranges3__45__cpo3endE,@object
	.size		_ZN34_INTERNAL_6f8c0b68_4_k_cu_NUM_GENS4cuda3std6ranges3__45__cpo3endE,(_ZN34_INTERNAL_6f8c0b68_4_k_cu_NUM_GENS6thrust24THRUST_300001_SM_1000_NS12placeholders2_6E - _ZN34_INTERNAL_6f8c0b68_4_k_cu_NUM_GENS4cuda3std6ranges3__45__cpo3endE)
_ZN34_INTERNAL_6f8c0b68_4_k_cu_NUM_GENS4cuda3std6ranges3__45__cpo3endE:
	.zero		1
	.type		_ZN34_INTERNAL_6f8c0b68_4_k_cu_NUM_GENS6thrust24THRUST_300001_SM_1000_NS12placeholders2_6E,@object
	.size		_ZN34_INTERNAL_6f8c0b68_4_k_cu_NUM_GENS6thrust24THRUST_300001_SM_1000_NS12placeholders2_6E,(_ZN34_INTERNAL_6f8c0b68_4_k_cu_NUM_GENS4cuda3std3__45__cpo4rendE - _ZN34_INTERNAL_6f8c0b68_4_k_cu_NUM_GENS6thrust24THRUST_300001_SM_1000_NS12placeholders2_6E)
_ZN34_INTERNAL_6f8c0b68_4_k_cu_NUM_GENS6thrust24THRUST_300001_SM_1000_NS12placeholders2_6E:
	.zero		1
	.type		_ZN34_INTERNAL_6f8c0b68_4_k_cu_NUM_GENS4cuda3std3__45__cpo4rendE,@object
	.size		_ZN34_INTERNAL_6f8c0b68_4_k_cu_NUM_GENS4cuda3std3__45__cpo4rendE,(_ZN34_INTERNAL_6f8c0b68_4_k_cu_NUM_GENS4cuda3std6ranges3__45__cpo9iter_swapE - _ZN34_INTERNAL_6f8c0b68_4_k_cu_NUM_GENS4cuda3std3__45__cpo4rendE)
_ZN34_INTERNAL_6f8c0b68_4_k_cu_NUM_GENS4cuda3std3__45__cpo4rendE:
	.zero		1
	.type		_ZN34_INTERNAL_6f8c0b68_4_k_cu_NUM_GENS4cuda3std6ranges3__45__cpo9iter_swapE,@object
	.size		_ZN34_INTERNAL_6f8c0b68_4_k_cu_NUM_GENS4cuda3std6ranges3__45__cpo9iter_swapE,(_ZN34_INTERNAL_6f8c0b68_4_k_cu_NUM_GENS4cuda3std3__48unexpectE - _ZN34_INTERNAL_6f8c0b68_4_k_cu_NUM_GENS4cuda3std6ranges3__45__cpo9iter_swapE)
_ZN34_INTERNAL_6f8c0b68_4_k_cu_NUM_GENS4cuda3std6ranges3__45__cpo9iter_swapE:
	.zero		1
	.type		_ZN34_INTERNAL_6f8c0b68_4_k_cu_NUM_GENS4cuda3std3__48unexpectE,@object
	.size		_ZN34_INTERNAL_6f8c0b68_4_k_cu_NUM_GENS4cuda3std3__48unexpectE,(_ZN34_INTERNAL_6f8c0b68_4_k_cu_NUM_GENS6thrust24THRUST_300001_SM_1000_NS8cuda_cub3parE - _ZN34_INTERNAL_6f8c0b68_4_k_cu_NUM_GENS4cuda3std3__48unexpectE)
_ZN34_INTERNAL_6f8c0b68_4_k_cu_NUM_GENS4cuda3std3__48unexpectE:
	.zero		1
	.type		_ZN34_INTERNAL_6f8c0b68_4_k_cu_NUM_GENS6thrust24THRUST_300001_SM_1000_NS8cuda_cub3parE,@object
	.size		_ZN34_INTERNAL_6f8c0b68_4_k_cu_NUM_GENS6thrust24THRUST_300001_SM_1000_NS8cuda_cub3parE,(_ZN34_INTERNAL_6f8c0b68_4_k_cu_NUM_GENS6thrust24THRUST_300001_SM_1000_NS12placeholders2_4E - _ZN34_INTERNAL_6f8c0b68_4_k_cu_NUM_GENS6thrust24THRUST_300001_SM_1000_NS8cuda_cub3parE)
_ZN34_INTERNAL_6f8c0b68_4_k_cu_NUM_GENS6thrust24THRUST_300001_SM_1000_NS8cuda_cub3parE:
	.zero		1
	.type		_ZN34_INTERNAL_6f8c0b68_4_k_cu_NUM_GENS6thrust24THRUST_300001_SM_1000_NS12placeholders2_4E,@object
	.size		_ZN34_INTERNAL_6f8c0b68_4_k_cu_NUM_GENS6thrust24THRUST_300001_SM_1000_NS12placeholders2_4E,(_ZN34_INTERNAL_6f8c0b68_4_k_cu_NUM_GENS4cuda3std3__45__cpo4cendE - _ZN34_INTERNAL_6f8c0b68_4_k_cu_NUM_GENS6thrust24THRUST_300001_SM_1000_NS12placeholders2_4E)
_ZN34_INTERNAL_6f8c0b68_4_k_cu_NUM_GENS6thrust24THRUST_300001_SM_1000_NS12placeholders2_4E:
	.zero		1
	.type		_ZN34_INTERNAL_6f8c0b68_4_k_cu_NUM_GENS4cuda3std3__45__cpo4cendE,@object
	.size		_ZN34_INTERNAL_6f8c0b68_4_k_cu_NUM_GENS4cuda3std3__45__cpo4cendE,(_ZN34_INTERNAL_6f8c0b68_4_k_cu_NUM_GENS4cuda3std6ranges3__45__cpo4cendE - _ZN34_INTERNAL_6f8c0b68_4_k_cu_NUM_GENS4cuda3std3__45__cpo4cendE)
_ZN34_INTERNAL_6f8c0b68_4_k_cu_NUM_GENS4cuda3std3__45__cpo4cendE:
	.zero		1
	.type		_ZN34_INTERNAL_6f8c0b68_4_k_cu_NUM_GENS4cuda3std6ranges3__45__cpo4cendE,@object
	.size		_ZN34_INTERNAL_6f8c0b68_4_k_cu_NUM_GENS4cuda3std6ranges3__45__cpo4cendE,(_ZN34_INTERNAL_6f8c0b68_4_k_cu_NUM_GENS4cuda3std3__420unreachable_sentinelE - _ZN34_INTERNAL_6f8c0b68_4_k_cu_NUM_GENS4cuda3std6ranges3__45__cpo4cendE)
_ZN34_INTERNAL_6f8c0b68_4_k_cu_NUM_GENS4cuda3std6ranges3__45__cpo4cendE:
	.zero		1
	.type		_ZN34_INTERNAL_6f8c0b68_4_k_cu_NUM_GENS4cuda3std3__420unreachable_sentinelE,@object
	.size		_ZN34_INTERNAL_6f8c0b68_4_k_cu_NUM_GENS4cuda3std3__420unreachable_sentinelE,(_ZN34_INTERNAL_6f8c0b68_4_k_cu_NUM_GENS4cuda3std6ranges3__45__cpo5ssizeE - _ZN34_INTERNAL_6f8c0b68_4_k_cu_NUM_GENS4cuda3std3__420unreachable_sentinelE)
_ZN34_INTERNAL_6f8c0b68_4_k_cu_NUM_GENS4cuda3std3__420unreachable_sentinelE:
	.zero		1
	.type		_ZN34_INTERNAL_6f8c0b68_4_k_cu_NUM_GENS4cuda3std6ranges3__45__cpo5ssizeE,@object
	.size		_ZN34_INTERNAL_6f8c0b68_4_k_cu_NUM_GENS4cuda3std6ranges3__45__cpo5ssizeE,(_ZN34_INTERNAL_6f8c0b68_4_k_cu_NUM_GENS6thrust24THRUST_300001_SM_1000_NS12placeholders2_8E - _ZN34_INTERNAL_6f8c0b68_4_k_cu_NUM_GENS4cuda3std6ranges3__45__cpo5ssizeE)
_ZN34_INTERNAL_6f8c0b68_4_k_cu_NUM_GENS4cuda3std6ranges3__45__cpo5ssizeE:
	.zero		1
	.type		_ZN34_INTERNAL_6f8c0b68_4_k_cu_NUM_GENS6thrust24THRUST_300001_SM_1000_NS12placeholders2_8E,@object
	.size		_ZN34_INTERNAL_6f8c0b68_4_k_cu_NUM_GENS6thrust24THRUST_300001_SM_1000_NS12placeholders2_8E,(_ZN34_INTERNAL_6f8c0b68_4_k_cu_NUM_GENS4cuda3std3__45__cpo5crendE - _ZN34_INTERNAL_6f8c0b68_4_k_cu_NUM_GENS6thrust24THRUST_300001_SM_1000_NS12placeholders2_8E)
_ZN34_INTERNAL_6f8c0b68_4_k_cu_NUM_GENS6thrust24THRUST_300001_SM_1000_NS12placeholders2_8E:
	.zero		1
	.type		_ZN34_INTERNAL_6f8c0b68_4_k_cu_NUM_GENS4cuda3std3__45__cpo5crendE,@object
	.size		_ZN34_INTERNAL_6f8c0b68_4_k_cu_NUM_GENS4cuda3std3__45__cpo5crendE,(_ZN34_INTERNAL_6f8c0b68_4_k_cu_NUM_GENS4cuda3std6ranges3__45__cpo4prevE - _ZN34_INTERNAL_6f8c0b68_4_k_cu_NUM_GENS4cuda3std3__45__cpo5crendE)
_ZN34_INTERNAL_6f8c0b68_4_k_cu_NUM_GENS4cuda3std3__45__cpo5crendE:
	.zero		1
	.type		_ZN34_INTERNAL_6f8c0b68_4_k_cu_NUM_GENS4cuda3std6ranges3__45__cpo4prevE,@object
	.size		_ZN34_INTERNAL_6f8c0b68_4_k_cu_NUM_GENS4cuda3std6ranges3__45__cpo4prevE,(_ZN34_INTERNAL_6f8c0b68_4_k_cu_NUM_GENS4cuda3std6ranges3__45__cpo9iter_moveE - _ZN34_INTERNAL_6f8c0b68_4_k_cu_NUM_GENS4cuda3std6ranges3__45__cpo4prevE)
_ZN34_INTERNAL_6f8c0b68_4_k_cu_NUM_GENS4cuda3std6ranges3__45__cpo4prevE:
	.zero		1
	.type		_ZN34_INTERNAL_6f8c0b68_4_k_cu_NUM_GENS4cuda3std6ranges3__45__cpo9iter_moveE,@object
	.size		_ZN34_INTERNAL_6f8c0b68_4_k_cu_NUM_GENS4cuda3std6ranges3__45__cpo9iter_moveE,(_ZN34_INTERNAL_6f8c0b68_4_k_cu_NUM_GENS6thrust24THRUST_300001_SM_1000_NS6system6detail10sequential3seqE - _ZN34_INTERNAL_6f8c0b68_4_k_cu_NUM_GENS4cuda3std6ranges3__45__cpo9iter_moveE)
_ZN34_INTERNAL_6f8c0b68_4_k_cu_NUM_GENS4cuda3std6ranges3__45__cpo9iter_moveE:
	.zero		1
	.type		_ZN34_INTERNAL_6f8c0b68_4_k_cu_NUM_GENS6thrust24THRUST_300001_SM_1000_NS6system6detail10sequential3seqE,@object
	.size		_ZN34_INTERNAL_6f8c0b68_4_k_cu_NUM_GENS6thrust24THRUST_300001_SM_1000_NS6system6detail10sequential3seqE,(.L_31 - _ZN34_INTERNAL_6f8c0b68_4_k_cu_NUM_GENS6thrust24THRUST_300001_SM_1000_NS6system6detail10sequential3seqE)
_ZN34_INTERNAL_6f8c0b68_4_k_cu_NUM_GENS6thrust24THRUST_300001_SM_1000_NS6system6detail10sequential3seqE:
	.zero		1
.L_31:


//--------------------- .nv.constant0._ZN3cub18CUB_300001_SM_10006detail11EmptyKernelIvEEvv --------------------------
	.section	.nv.constant0._ZN3cub18CUB_300001_SM_10006detail11EmptyKernelIvEEvv,"a",@progbits
	.sectionflags	@""
	.align	4
.nv.constant0._ZN3cub18CUB_300001_SM_10006detail11EmptyKernelIvEEvv:
	.zero		896


//--------------------- .nv.constant0._Z14thread_of_livePP5t_o_lPjPt --------------------------
	.section	.nv.constant0._Z14thread_of_livePP5t_o_lPjPt,"a",@progbits
	.sectionflags	@""
	.align	4
.nv.constant0._Z14thread_of_livePP5t_o_lPjPt:
	.zero		920


//--------------------- SYMBOLS --------------------------

	.type		.nv.reservedSmem.offset0,@object
	.size		.nv.reservedSmem.offset0,0x4
	.type		vprintf,@function
